//
// Generated by NVIDIA NVVM Compiler
//
// Compiler Build ID: CL-36424714
// Cuda compilation tools, release 13.0, V13.0.88
// Based on NVVM 20.0.0
//

.version 9.0
.target sm_100
.address_size 64

	// .globl	_Z16sum_matrix_linesPdS_

.visible .entry _Z16sum_matrix_linesPdS_(
	.param .u64 .ptr .align 1 _Z16sum_matrix_linesPdS__param_0,
	.param .u64 .ptr .align 1 _Z16sum_matrix_linesPdS__param_1
)
{
	.reg .pred 	%p<2>;
	.reg .b32 	%r<8>;
	.reg .b64 	%rd<16>;
	.reg .b64 	%fd<36>;

	ld.param.u64 	%rd5, [_Z16sum_matrix_linesPdS__param_0];
	ld.param.u64 	%rd6, [_Z16sum_matrix_linesPdS__param_1];
	cvta.to.global.u64 	%rd7, %rd6;
	cvta.to.global.u64 	%rd8, %rd5;
	mov.u32 	%r4, %ctaid.y;
	mov.u32 	%r5, %tid.y;
	add.s32 	%r6, %r4, %r5;
	mul.wide.u32 	%rd9, %r6, 8;
	add.s64 	%rd1, %rd7, %rd9;
	ld.global.f64 	%fd35, [%rd1];
	cvt.u64.u32 	%rd10, %r5;
	cvt.u64.u32 	%rd11, %r4;
	add.s64 	%rd12, %rd10, %rd11;
	shl.b64 	%rd13, %rd12, 13;
	add.s64 	%rd14, %rd13, %rd8;
	add.s64 	%rd15, %rd14, 64;
	mov.b32 	%r7, 0;
$L__BB0_1:
	ld.global.f64 	%fd4, [%rd15+-64];
	add.f64 	%fd5, %fd4, %fd35;
	st.global.f64 	[%rd1], %fd5;
	ld.global.f64 	%fd6, [%rd15+-56];
	add.f64 	%fd7, %fd6, %fd5;
	st.global.f64 	[%rd1], %fd7;
	ld.global.f64 	%fd8, [%rd15+-48];
	add.f64 	%fd9, %fd8, %fd7;
	st.global.f64 	[%rd1], %fd9;
	ld.global.f64 	%fd10, [%rd15+-40];
	add.f64 	%fd11, %fd10, %fd9;
	st.global.f64 	[%rd1], %fd11;
	ld.global.f64 	%fd12, [%rd15+-32];
	add.f64 	%fd13, %fd12, %fd11;
	st.global.f64 	[%rd1], %fd13;
	ld.global.f64 	%fd14, [%rd15+-24];
	add.f64 	%fd15, %fd14, %fd13;
	st.global.f64 	[%rd1], %fd15;
	ld.global.f64 	%fd16, [%rd15+-16];
	add.f64 	%fd17, %fd16, %fd15;
	st.global.f64 	[%rd1], %fd17;
	ld.global.f64 	%fd18, [%rd15+-8];
	add.f64 	%fd19, %fd18, %fd17;
	st.global.f64 	[%rd1], %fd19;
	ld.global.f64 	%fd20, [%rd15];
	add.f64 	%fd21, %fd20, %fd19;
	st.global.f64 	[%rd1], %fd21;
	ld.global.f64 	%fd22, [%rd15+8];
	add.f64 	%fd23, %fd22, %fd21;
	st.global.f64 	[%rd1], %fd23;
	ld.global.f64 	%fd24, [%rd15+16];
	add.f64 	%fd25, %fd24, %fd23;
	st.global.f64 	[%rd1], %fd25;
	ld.global.f64 	%fd26, [%rd15+24];
	add.f64 	%fd27, %fd26, %fd25;
	st.global.f64 	[%rd1], %fd27;
	ld.global.f64 	%fd28, [%rd15+32];
	add.f64 	%fd29, %fd28, %fd27;
	st.global.f64 	[%rd1], %fd29;
	ld.global.f64 	%fd30, [%rd15+40];
	add.f64 	%fd31, %fd30, %fd29;
	st.global.f64 	[%rd1], %fd31;
	ld.global.f64 	%fd32, [%rd15+48];
	add.f64 	%fd33, %fd32, %fd31;
	st.global.f64 	[%rd1], %fd33;
	ld.global.f64 	%fd34, [%rd15+56];
	add.f64 	%fd35, %fd34, %fd33;
	st.global.f64 	[%rd1], %fd35;
	add.s32 	%r7, %r7, 16;
	add.s64 	%rd15, %rd15, 128;
	setp.ne.s32 	%p1, %r7, 1024;
	@%p1 bra 	$L__BB0_1;
	ret;

}
	// .globl	_Z21gen_matrix_from_linesPdS_
.visible .entry _Z21gen_matrix_from_linesPdS_(
	.param .u64 .ptr .align 1 _Z21gen_matrix_from_linesPdS__param_0,
	.param .u64 .ptr .align 1 _Z21gen_matrix_from_linesPdS__param_1
)
{
	.reg .pred 	%p<2>;
	.reg .b32 	%r<8>;
	.reg .b64 	%rd<20>;
	.reg .b64 	%fd<49>;

	ld.param.u64 	%rd8, [_Z21gen_matrix_from_linesPdS__param_0];
	ld.param.u64 	%rd9, [_Z21gen_matrix_from_linesPdS__param_1];
	cvta.to.global.u64 	%rd10, %rd8;
	cvta.to.global.u64 	%rd11, %rd9;
	mov.u32 	%r4, %ctaid.y;
	mov.u32 	%r5, %tid.y;
	add.s32 	%r6, %r4, %r5;
	mul.wide.u32 	%rd12, %r6, 8;
	add.s64 	%rd1, %rd11, %rd12;
	add.s64 	%rd19, %rd11, 64;
	cvt.u64.u32 	%rd13, %r5;
	cvt.u64.u32 	%rd14, %r4;
	add.s64 	%rd15, %rd13, %rd14;
	shl.b64 	%rd16, %rd15, 13;
	add.s64 	%rd17, %rd16, %rd10;
	add.s64 	%rd18, %rd17, 64;
	mov.b32 	%r7, 0;
$L__BB1_1:
	ld.global.f64 	%fd1, [%rd19+-64];
	ld.global.f64 	%fd2, [%rd1];
	add.f64 	%fd3, %fd1, %fd2;
	st.global.f64 	[%rd18+-64], %fd3;
	ld.global.f64 	%fd4, [%rd19+-56];
	ld.global.f64 	%fd5, [%rd1];
	add.f64 	%fd6, %fd4, %fd5;
	st.global.f64 	[%rd18+-56], %fd6;
	ld.global.f64 	%fd7, [%rd19+-48];
	ld.global.f64 	%fd8, [%rd1];
	add.f64 	%fd9, %fd7, %fd8;
	st.global.f64 	[%rd18+-48], %fd9;
	ld.global.f64 	%fd10, [%rd19+-40];
	ld.global.f64 	%fd11, [%rd1];
	add.f64 	%fd12, %fd10, %fd11;
	st.global.f64 	[%rd18+-40], %fd12;
	ld.global.f64 	%fd13, [%rd19+-32];
	ld.global.f64 	%fd14, [%rd1];
	add.f64 	%fd15, %fd13, %fd14;
	st.global.f64 	[%rd18+-32], %fd15;
	ld.global.f64 	%fd16, [%rd19+-24];
	ld.global.f64 	%fd17, [%rd1];
	add.f64 	%fd18, %fd16, %fd17;
	st.global.f64 	[%rd18+-24], %fd18;
	ld.global.f64 	%fd19, [%rd19+-16];
	ld.global.f64 	%fd20, [%rd1];
	add.f64 	%fd21, %fd19, %fd20;
	st.global.f64 	[%rd18+-16], %fd21;
	ld.global.f64 	%fd22, [%rd19+-8];
	ld.global.f64 	%fd23, [%rd1];
	add.f64 	%fd24, %fd22, %fd23;
	st.global.f64 	[%rd18+-8], %fd24;
	ld.global.f64 	%fd25, [%rd19];
	ld.global.f64 	%fd26, [%rd1];
	add.f64 	%fd27, %fd25, %fd26;
	st.global.f64 	[%rd18], %fd27;
	ld.global.f64 	%fd28, [%rd19+8];
	ld.global.f64 	%fd29, [%rd1];
	add.f64 	%fd30, %fd28, %fd29;
	st.global.f64 	[%rd18+8], %fd30;
	ld.global.f64 	%fd31, [%rd19+16];
	ld.global.f64 	%fd32, [%rd1];
	add.f64 	%fd33, %fd31, %fd32;
	st.global.f64 	[%rd18+16], %fd33;
	ld.global.f64 	%fd34, [%rd19+24];
	ld.global.f64 	%fd35, [%rd1];
	add.f64 	%fd36, %fd34, %fd35;
	st.global.f64 	[%rd18+24], %fd36;
	ld.global.f64 	%fd37, [%rd19+32];
	ld.global.f64 	%fd38, [%rd1];
	add.f64 	%fd39, %fd37, %fd38;
	st.global.f64 	[%rd18+32], %fd39;
	ld.global.f64 	%fd40, [%rd19+40];
	ld.global.f64 	%fd41, [%rd1];
	add.f64 	%fd42, %fd40, %fd41;
	st.global.f64 	[%rd18+40], %fd42;
	ld.global.f64 	%fd43, [%rd19+48];
	ld.global.f64 	%fd44, [%rd1];
	add.f64 	%fd45, %fd43, %fd44;
	st.global.f64 	[%rd18+48], %fd45;
	ld.global.f64 	%fd46, [%rd19+56];
	ld.global.f64 	%fd47, [%rd1];
	add.f64 	%fd48, %fd46, %fd47;
	st.global.f64 	[%rd18+56], %fd48;
	add.s32 	%r7, %r7, 16;
	add.s64 	%rd19, %rd19, 128;
	add.s64 	%rd18, %rd18, 128;
	setp.ne.s32 	%p1, %r7, 1024;
	@%p1 bra 	$L__BB1_1;
	ret;

}


// ===== COMPILED SASS (sm_100) =====

	.target	sm_100

	.elftype	@"ET_EXEC"


//--------------------- .note.nv.tkinfo           --------------------------
	.section	.note.nv.tkinfo,"",@"SHT_NOTE"
	.sectionflags	@"SHF_NOTE_NV_TKINFO"
	.tkinfo
        /*0018*/ 	.word	0x00000002
        /*0030*/ 	.string	""
        /*0030*/ 	.string	"ptxas"
        /*0030*/ 	.string	"Cuda compilation tools, release 13.0, V13.0.88"
        /*0030*/ 	.string	"Build cuda_13.0.r13.0/compiler.36424714_0"
        /*0030*/ 	.string	"-arch sm_100 -m 64 "



//--------------------- .note.nv.cuinfo           --------------------------
	.section	.note.nv.cuinfo,"",@"SHT_NOTE"
	.sectionflags	@"SHF_NOTE_NV_CUINFO"
        /*0018*/ 	.short	0x0002
        /*001a*/ 	.short	0x0064
        /*001c*/ 	.short	0x0082
	.zero		2


//--------------------- .nv.info                  --------------------------
	.section	.nv.info,"",@"SHT_CUDA_INFO"
	.align	4


	//----- nvinfo : EIATTR_REGCOUNT
	.align		4
        /*0000*/ 	.byte	0x04, 0x2f
        /*0002*/ 	.short	(.L_1 - .L_0)
	.align		4
.L_0:
        /*0004*/ 	.word	index@(_Z16sum_matrix_linesPdS_)
        /*0008*/ 	.word	0x00000018


	//----- nvinfo : EIATTR_FRAME_SIZE
	.align		4
.L_1:
        /*000c*/ 	.byte	0x04, 0x11
        /*000e*/ 	.short	(.L_3 - .L_2)
	.align		4
.L_2:
        /*0010*/ 	.word	index@(_Z16sum_matrix_linesPdS_)
        /*0014*/ 	.word	0x00000000


	//----- nvinfo : EIATTR_REGCOUNT
	.align		4
.L_3:
        /*0018*/ 	.byte	0x04, 0x2f
        /*001a*/ 	.short	(.L_5 - .L_4)
	.align		4
.L_4:
        /*001c*/ 	.word	index@(_Z21gen_matrix_from_linesPdS_)
        /*0020*/ 	.word	0x00000014


	//----- nvinfo : EIATTR_FRAME_SIZE
	.align		4
.L_5:
        /*0024*/ 	.byte	0x04, 0x11
        /*0026*/ 	.short	(.L_7 - .L_6)
	.align		4
.L_6:
        /*0028*/ 	.word	index@(_Z21gen_matrix_from_linesPdS_)
        /*002c*/ 	.word	0x00000000


	//----- nvinfo : EIATTR_MIN_STACK_SIZE
	.align		4
.L_7:
        /*0030*/ 	.byte	0x04, 0x12
        /*0032*/ 	.short	(.L_9 - .L_8)
	.align		4
.L_8:
        /*0034*/ 	.word	index@(_Z21gen_matrix_from_linesPdS_)
        /*0038*/ 	.word	0x00000000


	//----- nvinfo : EIATTR_MIN_STACK_SIZE
	.align		4
.L_9:
        /*003c*/ 	.byte	0x04, 0x12
        /*003e*/ 	.short	(.L_11 - .L_10)
	.align		4
.L_10:
        /*0040*/ 	.word	index@(_Z16sum_matrix_linesPdS_)
        /*0044*/ 	.word	0x00000000
.L_11:


//--------------------- .nv.compat                --------------------------
	.section	.nv.compat,"",@"SHT_CUDA_COMPAT_INFO"
	.align	4
        /*0000*/ 	.byte	0x02, 0x09, 0x00, 0x00, 0x02, 0x02, 0x01, 0x00, 0x02, 0x05, 0x05, 0x00, 0x03, 0x07, 0x01, 0x01
        /*0010*/ 	.byte	0x02, 0x03, 0x00, 0x00, 0x02, 0x06, 0x01, 0x00, 0x04, 0x0b, 0x08, 0x00, 0x01, 0x00, 0x00, 0x00
        /*0020*/ 	.byte	0x00, 0x00, 0x00, 0x00


//--------------------- .nv.info._Z21gen_matrix_from_linesPdS_ --------------------------
	.section	.nv.info._Z21gen_matrix_from_linesPdS_,"",@"SHT_CUDA_INFO"
	.sectionflags	@""
	.align	4


	//----- nvinfo : EIATTR_CUDA_API_VERSION
	.align		4
        /*0000*/ 	.byte	0x04, 0x37
        /*0002*/ 	.short	(.L_13 - .L_12)
.L_12:
        /*0004*/ 	.word	0x00000082


	//----- nvinfo : EIATTR_KPARAM_INFO
	.align		4
.L_13:
        /*0008*/ 	.byte	0x04, 0x17
        /*000a*/ 	.short	(.L_15 - .L_14)
.L_14:
        /*000c*/ 	.word	0x00000000
        /*0010*/ 	.short	0x0001
        /*0012*/ 	.short	0x0008
        /*0014*/ 	.byte	0x00, 0xf5, 0x21, 0x00


	//----- nvinfo : EIATTR_KPARAM_INFO
	.align		4
.L_15:
        /*0018*/ 	.byte	0x04, 0x17
        /*001a*/ 	.short	(.L_17 - .L_16)
.L_16:
        /*001c*/ 	.word	0x00000000
        /*0020*/ 	.short	0x0000
        /*0022*/ 	.short	0x0000
        /*0024*/ 	.byte	0x00, 0xf5, 0x21, 0x00


	//----- nvinfo : EIATTR_SPARSE_MMA_MASK
	.align		4
.L_17:
        /*0028*/ 	.byte	0x03, 0x50
        /*002a*/ 	.short	0x0000


	//----- nvinfo : EIATTR_MAXREG_COUNT
	.align		4
        /*002c*/ 	.byte	0x03, 0x1b
        /*002e*/ 	.short	0x00ff


	//----- nvinfo : EIATTR_MERCURY_ISA_VERSION
	.align		4
        /*0030*/ 	.byte	0x03, 0x5f
        /*0032*/ 	.short	0x0101


	//----- nvinfo : EIATTR_VRC_CTA_INIT_COUNT
	.align		4
        /*0034*/ 	.byte	0x02, 0x4a
	.zero		1
	.zero		1


	//----- nvinfo : EIATTR_EXIT_INSTR_OFFSETS
	.align		4
        /*0038*/ 	.byte	0x04, 0x1c
        /*003a*/ 	.short	(.L_19 - .L_18)


	//   ....[0]....
.L_18:
        /*003c*/ 	.word	0x000005e0


	//----- nvinfo : EIATTR_CBANK_PARAM_SIZE
	.align		4
.L_19:
        /*0040*/ 	.byte	0x03, 0x19
        /*0042*/ 	.short	0x0010


	//----- nvinfo : EIATTR_PARAM_CBANK
	.align		4
        /*0044*/ 	.byte	0x04, 0x0a
        /*0046*/ 	.short	(.L_21 - .L_20)
	.align		4
.L_20:
        /*0048*/ 	.word	index@(.nv.constant0._Z21gen_matrix_from_linesPdS_)
        /*004c*/ 	.short	0x0380
        /*004e*/ 	.short	0x0010


	//----- nvinfo : EIATTR_SW_WAR
	.align		4
.L_21:
        /*0050*/ 	.byte	0x04, 0x36
        /*0052*/ 	.short	(.L_23 - .L_22)
.L_22:
        /*0054*/ 	.word	0x00000008
.L_23:


//--------------------- .nv.info._Z16sum_matrix_linesPdS_ --------------------------
	.section	.nv.info._Z16sum_matrix_linesPdS_,"",@"SHT_CUDA_INFO"
	.sectionflags	@""
	.align	4


	//----- nvinfo : EIATTR_CUDA_API_VERSION
	.align		4
        /*0000*/ 	.byte	0x04, 0x37
        /*0002*/ 	.short	(.L_25 - .L_24)
.L_24:
        /*0004*/ 	.word	0x00000082


	//----- nvinfo : EIATTR_KPARAM_INFO
	.align		4
.L_25:
        /*0008*/ 	.byte	0x04, 0x17
        /*000a*/ 	.short	(.L_27 - .L_26)
.L_26:
        /*000c*/ 	.word	0x00000000
        /*0010*/ 	.short	0x0001
        /*0012*/ 	.short	0x0008
        /*0014*/ 	.byte	0x00, 0xf5, 0x21, 0x00


	//----- nvinfo : EIATTR_KPARAM_INFO
	.align		4
.L_27:
        /*0018*/ 	.byte	0x04, 0x17
        /*001a*/ 	.short	(.L_29 - .L_28)
.L_28:
        /*001c*/ 	.word	0x00000000
        /*0020*/ 	.short	0x0000
        /*0022*/ 	.short	0x0000
        /*0024*/ 	.byte	0x00, 0xf5, 0x21, 0x00


	//----- nvinfo : EIATTR_SPARSE_MMA_MASK
	.align		4
.L_29:
        /*0028*/ 	.byte	0x03, 0x50
        /*002a*/ 	.short	0x0000


	//----- nvinfo : EIATTR_MAXREG_COUNT
	.align		4
        /*002c*/ 	.byte	0x03, 0x1b
        /*002e*/ 	.short	0x00ff


	//----- nvinfo : EIATTR_MERCURY_ISA_VERSION
	.align		4
        /*0030*/ 	.byte	0x03, 0x5f
        /*0032*/ 	.short	0x0101


	//----- nvinfo : EIATTR_VRC_CTA_INIT_COUNT
	.align		4
        /*0034*/ 	.byte	0x02, 0x4a
	.zero		1
	.zero		1


	//----- nvinfo : EIATTR_EXIT_INSTR_OFFSETS
	.align		4
        /*0038*/ 	.byte	0x04, 0x1c
        /*003a*/ 	.short	(.L_31 - .L_30)


	//   ....[0]....
.L_30:
        /*003c*/ 	.word	0x00000d70


	//----- nvinfo : EIATTR_CBANK_PARAM_SIZE
	.align		4
.L_31:
        /*0040*/ 	.byte	0x03, 0x19
        /*0042*/ 	.short	0x0010


	//----- nvinfo : EIATTR_PARAM_CBANK
	.align		4
        /*0044*/ 	.byte	0x04, 0x0a
        /*0046*/ 	.short	(.L_33 - .L_32)
	.align		4
.L_32:
        /*0048*/ 	.word	index@(.nv.constant0._Z16sum_matrix_linesPdS_)
        /*004c*/ 	.short	0x0380
        /*004e*/ 	.short	0x0010


	//----- nvinfo : EIATTR_SW_WAR
	.align		4
.L_33:
        /*0050*/ 	.byte	0x04, 0x36
        /*0052*/ 	.short	(.L_35 - .L_34)
.L_34:
        /*0054*/ 	.word	0x00000008
.L_35:


//--------------------- .nv.callgraph             --------------------------
	.section	.nv.callgraph,"",@"SHT_CUDA_CALLGRAPH"
	.align	4
	.sectionentsize	8
	.align		4
        /*0000*/ 	.word	0x00000000
	.align		4
        /*0004*/ 	.word	0xffffffff
	.align		4
        /*0008*/ 	.word	0x00000000
	.align		4
        /*000c*/ 	.word	0xfffffffe
	.align		4
        /*0010*/ 	.word	0x00000000
	.align		4
        /*0014*/ 	.word	0xfffffffd
	.align		4
        /*0018*/ 	.word	0x00000000
	.align		4
        /*001c*/ 	.word	0xfffffffc


//--------------------- .text._Z21gen_matrix_from_linesPdS_ --------------------------
	.section	.text._Z21gen_matrix_from_linesPdS_,"ax",@progbits
	.align	128
        .global         _Z21gen_matrix_from_linesPdS_
        .type           _Z21gen_matrix_from_linesPdS_,@function
        .size           _Z21gen_matrix_from_linesPdS_,(.L_x_4 - _Z21gen_matrix_from_linesPdS_)
        .other          _Z21gen_matrix_from_linesPdS_,@"STO_CUDA_ENTRY STV_DEFAULT"
_Z21gen_matrix_from_linesPdS_:
.text._Z21gen_matrix_from_linesPdS_:
[----:B------:R-:W-:Y:S01]  /*0000*/  LDC R1, c[0x0][0x37c] ;  /* 0x0000df00ff017b82 */ /* 0x000fe20000000800 */
[----:B------:R-:W0:Y:S07]  /*0010*/  S2R R3, SR_TID.Y ;  /* 0x0000000000037919 */ /* 0x000e2e0000002200 */
[----:B------:R-:W0:Y:S01]  /*0020*/  S2UR UR5, SR_CTAID.Y ;  /* 0x00000000000579c3 */ /* 0x000e220000002600 */
[----:B------:R-:W1:Y:S01]  /*0030*/  LDCU.128 UR8, c[0x0][0x380] ;  /* 0x00007000ff0877ac */ /* 0x000e620008000c00 */
[----:B------:R-:W2:Y:S06]  /*0040*/  LDCU.64 UR6, c[0x0][0x358] ;  /* 0x00006b00ff0677ac */ /* 0x000eac0008000a00 */
[----:B------:R-:W3:Y:S01]  /*0050*/  LDC.64 R4, c[0x0][0x388] ;  /* 0x0000e200ff047b82 */ /* 0x000ee20000000a00 */
[----:B-1----:R-:W-:-:S06]  /*0060*/  UIADD3 UR4, UP0, UPT, UR10, 0x40, URZ ;  /* 0x000000400a047890 */ /* 0x002fcc000ff1e0ff */
[----:B------:R-:W-:Y:S01]  /*0070*/  MOV R8, UR4 ;  /* 0x0000000400087c02 */ /* 0x000fe20008000f00 */
[----:B------:R-:W-:Y:S01]  /*0080*/  UMOV UR4, URZ ;  /* 0x000000ff00047c82 */ /* 0x000fe20008000000 */
[C---:B0-----:R-:W-:Y:S01]  /*0090*/  IADD3 R11, P1, PT, R3.reuse, UR5, RZ ;  /* 0x00000005030b7c10 */ /* 0x041fe2000ff3e0ff */
[----:B------:R-:W-:Y:S01]  /*00a0*/  VIADD R3, R3, UR5 ;  /* 0x0000000503037c36 */ /* 0x000fe20008000000 */
[----:B------:R-:W-:Y:S02]  /*00b0*/  UIADD3.X UR5, UPT, UPT, URZ, UR11, URZ, UP0, !UPT ;  /* 0x0000000bff057290 */ /* 0x000fe400087fe4ff */
[----:B------:R-:W-:Y:S01]  /*00c0*/  LEA R0, P0, R11, UR8, 0xd ;  /* 0x000000080b007c11 */ /* 0x000fe2000f8068ff */
[----:B------:R-:W-:Y:S02]  /*00d0*/  IMAD.X R2, RZ, RZ, RZ, P1 ;  /* 0x000000ffff027224 */ /* 0x000fe400008e06ff */
[----:B---3--:R-:W-:Y:S01]  /*00e0*/  IMAD.WIDE.U32 R4, R3, 0x8, R4 ;  /* 0x0000000803047825 */ /* 0x008fe200078e0004 */
[----:B------:R-:W-:-:S02]  /*00f0*/  IADD3 R0, P1, PT, R0, 0x40, RZ ;  /* 0x0000004000007810 */ /* 0x000fc40007f3e0ff */
[----:B------:R-:W-:Y:S01]  /*0100*/  LEA.HI.X R11, R11, UR9, R2, 0xd, P0 ;  /* 0x000000090b0b7c11 */ /* 0x000fe200080f6c02 */
[----:B------:R-:W-:-:S04]  /*0110*/  IMAD.U32 R9, RZ, RZ, UR5 ;  /* 0x00000005ff097e24 */ /* 0x000fc8000f8e00ff */
[----:B--2---:R-:W-:-:S07]  /*0120*/  IMAD.X R11, RZ, RZ, R11, P1 ;  /* 0x000000ffff0b7224 */ /* 0x004fce00008e060b */
.L_x_0:
[----:B------:R-:W-:Y:S01]  /*0130*/  MOV R2, R8 ;  /* 0x0000000800027202 */ /* 0x000fe20000000f00 */
[----:B------:R-:W-:Y:S02]  /*0140*/  IMAD.MOV.U32 R3, RZ, RZ, R9 ;  /* 0x000000ffff037224 */ /* 0x000fe400078e0009 */
[----:B--2---:R-:W2:Y:S04]  /*0150*/  LDG.E.64 R8, desc[UR6][R4.64] ;  /* 0x0000000604087981 */ /* 0x004ea8000c1e1b00 */
[----:B------:R-:W2:Y:S02]  /*0160*/  LDG.E.64 R6, desc[UR6][R2.64+-0x40] ;  /* 0xffffc00602067981 */ /* 0x000ea4000c1e1b00 */
[----:B--2---:R-:W-:Y:S01]  /*0170*/  DADD R8, R6, R8 ;  /* 0x0000000006087229 */ /* 0x004fe20000000008 */
[----:B------:R-:W-:Y:S01]  /*0180*/  IMAD.MOV.U32 R6, RZ, RZ, R0 ;  /* 0x000000ffff067224 */ /* 0x000fe200078e0000 */
[----:B------:R-:W-:-:S05]  /*0190*/  MOV R7, R11 ;  /* 0x0000000b00077202 */ /* 0x000fca0000000f00 */
[----:B------:R0:W-:Y:S04]  /*01a0*/  STG.E.64 desc[UR6][R6.64+-0x40], R8 ;  /* 0xffffc00806007986 */ /* 0x0001e8000c101b06 */
[----:B------:R-:W2:Y:S04]  /*01b0*/  LDG.E.64 R10, desc[UR6][R2.64+-0x38] ;  /* 0xffffc806020a7981 */ /* 0x000ea8000c1e1b00 */
[----:B------:R-:W2:Y:S02]  /*01c0*/  LDG.E.64 R12, desc[UR6][R4.64] ;  /* 0x00000006040c7981 */ /* 0x000ea4000c1e1b00 */
[----:B--2---:R-:W-:-:S07]  /*01d0*/  DADD R10, R10, R12 ;  /* 0x000000000a0a7229 */ /* 0x004fce000000000c */
[----:B------:R1:W-:Y:S04]  /*01e0*/  STG.E.64 desc[UR6][R6.64+-0x38], R10 ;  /* 0xffffc80a06007986 */ /* 0x0003e8000c101b06 */
[----:B------:R-:W2:Y:S04]  /*01f0*/  LDG.E.64 R12, desc[UR6][R2.64+-0x30] ;  /* 0xffffd006020c7981 */ /* 0x000ea8000c1e1b00 */
[----:B------:R-:W2:Y:S02]  /*0200*/  LDG.E.64 R14, desc[UR6][R4.64] ;  /* 0x00000006040e7981 */ /* 0x000ea4000c1e1b00 */
[----:B--2---:R-:W-:-:S07]  /*0210*/  DADD R12, R12, R14 ;  /* 0x000000000c0c7229 */ /* 0x004fce000000000e */
[----:B------:R2:W-:Y:S04]  /*0220*/  STG.E.64 desc[UR6][R6.64+-0x30], R12 ;  /* 0xffffd00c06007986 */ /* 0x0005e8000c101b06 */
[----:B------:R-:W3:Y:S04]  /*0230*/  LDG.E.64 R14, desc[UR6][R2.64+-0x28] ;  /* 0xffffd806020e7981 */ /* 0x000ee8000c1e1b00 */
[----:B------:R-:W3:Y:S02]  /*0240*/  LDG.E.64 R16, desc[UR6][R4.64] ;  /* 0x0000000604107981 */ /* 0x000ee4000c1e1b00 */
[----:B---3--:R-:W-:-:S07]  /*0250*/  DADD R14, R14, R16 ;  /* 0x000000000e0e7229 */ /* 0x008fce0000000010 */
[----:B------:R3:W-:Y:S04]  /*0260*/  STG.E.64 desc[UR6][R6.64+-0x28], R14 ;  /* 0xffffd80e06007986 */ /* 0x0007e8000c101b06 */
[----:B0-----:R-:W4:Y:S04]  /*0270*/  LDG.E.64 R8, desc[UR6][R2.64+-0x20] ;  /* 0xffffe00602087981 */ /* 0x001f28000c1e1b00 */
[----:B------:R-:W4:Y:S02]  /*0280*/  LDG.E.64 R16, desc[UR6][R4.64] ;  /* 0x0000000604107981 */ /* 0x000f24000c1e1b00 */
[----:B----4-:R-:W-:-:S07]  /*0290*/  DADD R8, R8, R16 ;  /* 0x0000000008087229 */ /* 0x010fce0000000010 */
[----:B------:R0:W-:Y:S04]  /*02a0*/  STG.E.64 desc[UR6][R6.64+-0x20], R8 ;  /* 0xffffe00806007986 */ /* 0x0001e8000c101b06 */
[----:B-1----:R-:W4:Y:S04]  /*02b0*/  LDG.E.64 R10, desc[UR6][R2.64+-0x18] ;  /* 0xffffe806020a7981 */ /* 0x002f28000c1e1b00 */
[----:B------:R-:W4:Y:S02]  /*02c0*/  LDG.E.64 R16, desc[UR6][R4.64] ;  /* 0x0000000604107981 */ /* 0x000f24000c1e1b00 */
[----:B----4-:R-:W-:-:S07]  /*02d0*/  DADD R10, R10, R16 ;  /* 0x000000000a0a7229 */ /* 0x010fce0000000010 */
[----:B------:R1:W-:Y:S04]  /*02e0*/  STG.E.64 desc[UR6][R6.64+-0x18], R10 ;  /* 0xffffe80a06007986 */ /* 0x0003e8000c101b06 */
[----:B--2---:R-:W2:Y:S04]  /*02f0*/  LDG.E.64 R12, desc[UR6][R2.64+-0x10] ;  /* 0xfffff006020c7981 */ /* 0x004ea8000c1e1b00 */
[----:B------:R-:W2:Y:S02]  /*0300*/  LDG.E.64 R16, desc[UR6][R4.64] ;  /* 0x0000000604107981 */ /* 0x000ea4000c1e1b00 */
[----:B--2---:R-:W-:-:S07]  /*0310*/  DADD R12, R12, R16 ;  /* 0x000000000c0c7229 */ /* 0x004fce0000000010 */
[----:B------:R2:W-:Y:S04]  /*0320*/  STG.E.64 desc[UR6][R6.64+-0x10], R12 ;  /* 0xfffff00c06007986 */ /* 0x0005e8000c101b06 */
[----:B---3--:R-:W3:Y:S04]  /*0330*/  LDG.E.64 R14, desc[UR6][R2.64+-0x8] ;  /* 0xfffff806020e7981 */ /* 0x008ee8000c1e1b00 */
        /* <DEDUP_REMOVED lines=32> */
[----:B------:R-:W3:Y:S01]  /*0540*/  LDG.E.64 R16, desc[UR6][R4.64] ;  /* 0x0000000604107981 */ /* 0x000ee2000c1e1b00 */
[----:B------:R-:W-:Y:S01]  /*0550*/  UIADD3 UR4, UPT, UPT, UR4, 0x10, URZ ;  /* 0x0000001004047890 */ /* 0x000fe2000fffe0ff */
[----:B0-----:R-:W-:-:S02]  /*0560*/  IADD3 R8, P0, PT, R2, 0x80, RZ ;  /* 0x0000008002087810 */ /* 0x001fc40007f1e0ff */
[----:B------:R-:W-:Y:S01]  /*0570*/  IADD3 R0, P1, PT, R6, 0x80, RZ ;  /* 0x0000008006007810 */ /* 0x000fe20007f3e0ff */
[----:B------:R-:W-:Y:S02]  /*0580*/  UISETP.NE.AND UP0, UPT, UR4, 0x400, UPT ;  /* 0x000004000400788c */ /* 0x000fe4000bf05270 */
[----:B------:R-:W-:Y:S01]  /*0590*/  IMAD.X R9, RZ, RZ, R3, P0 ;  /* 0x000000ffff097224 */ /* 0x000fe200000e0603 */
[----:B-1----:R-:W-:Y:S01]  /*05a0*/  IADD3.X R11, PT, PT, RZ, R7, RZ, P1, !PT ;  /* 0x00000007ff0b7210 */ /* 0x002fe20000ffe4ff */
[----:B---3--:R-:W-:-:S07]  /*05b0*/  DADD R14, R14, R16 ;  /* 0x000000000e0e7229 */ /* 0x008fce0000000010 */
[----:B------:R2:W-:Y:S01]  /*05c0*/  STG.E.64 desc[UR6][R6.64+0x38], R14 ;  /* 0x0000380e06007986 */ /* 0x0005e2000c101b06 */
[----:B------:R-:W-:Y:S05]  /*05d0*/  BRA.U UP0, `(.L_x_0) ;  /* 0xfffffff900d47547 */ /* 0x000fea000b83ffff */
[----:B------:R-:W-:Y:S05]  /*05e0*/  EXIT ;  /* 0x000000000000794d */ /* 0x000fea0003800000 */
.L_x_1:
[----:B------:R-:W-:-:S00]  /*05f0*/  BRA `(.L_x_1) ;  /* 0xfffffffc00fc7947 */ /* 0x000fc0000383ffff */
[----:B------:R-:W-:-:S00]  /*0600*/  NOP ;  /* 0x0000000000007918 */ /* 0x000fc00000000000 */
[----:B------:R-:W-:-:S00]  /*0610*/  NOP ;  /* 0x0000000000007918 */ /* 0x000fc00000000000 */
[----:B------:R-:W-:-:S00]  /*0620*/  NOP ;  /* 0x0000000000007918 */ /* 0x000fc00000000000 */
[----:B------:R-:W-:-:S00]  /*0630*/  NOP ;  /* 0x0000000000007918 */ /* 0x000fc00000000000 */
[----:B------:R-:W-:-:S00]  /*0640*/  NOP ;  /* 0x0000000000007918 */ /* 0x000fc00000000000 */
[----:B------:R-:W-:-:S00]  /*0650*/  NOP ;  /* 0x0000000000007918 */ /* 0x000fc00000000000 */
[----:B------:R-:W-:-:S00]  /*0660*/  NOP ;  /* 0x0000000000007918 */ /* 0x000fc00000000000 */
[----:B------:R-:W-:-:S00]  /*0670*/  NOP ;  /* 0x0000000000007918 */ /* 0x000fc00000000000 */
.L_x_4:


//--------------------- .text._Z16sum_matrix_linesPdS_ --------------------------
	.section	.text._Z16sum_matrix_linesPdS_,"ax",@progbits
	.align	128
        .global         _Z16sum_matrix_linesPdS_
        .type           _Z16sum_matrix_linesPdS_,@function
        .size           _Z16sum_matrix_linesPdS_,(.L_x_5 - _Z16sum_matrix_linesPdS_)
        .other          _Z16sum_matrix_linesPdS_,@"STO_CUDA_ENTRY STV_DEFAULT"
_Z16sum_matrix_linesPdS_:
.text._Z16sum_matrix_linesPdS_:
[----:B------:R-:W-:Y:S01]  /*0000*/  LDC R1, c[0x0][0x37c] ;  /* 0x0000df00ff017b82 */ /* 0x000fe20000000800 */
[----:B------:R-:W0:Y:S07]  /*0010*/  S2R R0, SR_TID.Y ;  /* 0x0000000000007919 */ /* 0x000e2e0000002200 */
[----:B------:R-:W0:Y:S01]  /*0020*/  S2UR UR4, SR_CTAID.Y ;  /* 0x00000000000479c3 */ /* 0x000e220000002600 */
[----:B------:R-:W1:Y:S01]  /*0030*/  LDCU.64 UR6, c[0x0][0x358] ;  /* 0x00006b00ff0677ac */ /* 0x000e620008000a00 */
[----:B------:R-:W2:Y:S06]  /*0040*/  LDCU.64 UR8, c[0x0][0x380] ;  /* 0x00007000ff0877ac */ /* 0x000eac0008000a00 */
[----:B------:R-:W3:Y:S01]  /*0050*/  LDC.64 R2, c[0x0][0x388] ;  /* 0x0000e200ff027b82 */ /* 0x000ee20000000a00 */
[----:B0-----:R-:W-:-:S04]  /*0060*/  VIADD R5, R0, UR4 ;  /* 0x0000000400057c36 */ /* 0x001fc80008000000 */
[----:B---3--:R-:W-:-:S05]  /*0070*/  IMAD.WIDE.U32 R2, R5, 0x8, R2 ;  /* 0x0000000805027825 */ /* 0x008fca00078e0002 */
[----:B-1----:R0:W5:Y:S01]  /*0080*/  LDG.E.64 R6, desc[UR6][R2.64] ;  /* 0x0000000602067981 */ /* 0x002162000c1e1b00 */
[----:B------:R-:W-:Y:S01]  /*0090*/  IADD3 R9, P1, PT, R0, UR4, RZ ;  /* 0x0000000400097c10 */ /* 0x000fe2000ff3e0ff */
[----:B------:R-:W-:-:S03]  /*00a0*/  UMOV UR4, URZ ;  /* 0x000000ff00047c82 */ /* 0x000fc60008000000 */
[----:B--2---:R-:W-:Y:S01]  /*00b0*/  LEA R0, P0, R9, UR8, 0xd ;  /* 0x0000000809007c11 */ /* 0x004fe2000f8068ff */
[----:B------:R-:W-:-:S03]  /*00c0*/  IMAD.X R4, RZ, RZ, RZ, P1 ;  /* 0x000000ffff047224 */ /* 0x000fc600008e06ff */
[----:B------:R-:W-:Y:S02]  /*00d0*/  IADD3 R0, P1, PT, R0, 0x40, RZ ;  /* 0x0000004000007810 */ /* 0x000fe40007f3e0ff */
[----:B------:R-:W-:-:S05]  /*00e0*/  LEA.HI.X R9, R9, UR9, R4, 0xd, P0 ;  /* 0x0000000909097c11 */ /* 0x000fca00080f6c04 */
[----:B0-----:R-:W-:-:S07]  /*00f0*/  IMAD.X R9, RZ, RZ, R9, P1 ;  /* 0x000000ffff097224 */ /* 0x001fce00008e0609 */
.L_x_2:
[----:B------:R-:W-:Y:S01]  /*0100*/  MOV R4, R0 ;  /* 0x0000000000047202 */ /* 0x000fe20000000f00 */
[----:B------:R-:W-:-:S05]  /*0110*/  IMAD.MOV.U32 R5, RZ, RZ, R9 ;  /* 0x000000ffff057224 */ /* 0x000fca00078e0009 */
[----:B--2---:R-:W2:Y:S02]  /*0120*/  LDG.E.64 R8, desc[UR6][R4.64+-0x40] ;  /* 0xffffc00604087981 */ /* 0x004ea4000c1e1b00 */
[----:B--2--5:R-:W-:-:S07]  /*0130*/  DADD R8, R8, R6 ;  /* 0x0000000008087229 */ /* 0x024fce0000000006 */
[----:B------:R0:W-:Y:S04]  /*0140*/  STG.E.64 desc[UR6][R2.64], R8 ;  /* 0x0000000802007986 */ /* 0x0001e8000c101b06 */
[----:B------:R-:W2:Y:S02]  /*0150*/  LDG.E.64 R6, desc[UR6][R4.64+-0x38] ;  /* 0xffffc80604067981 */ /* 0x000ea4000c1e1b00 */
[----:B--2---:R-:W-:-:S07]  /*0160*/  DADD R6, R8, R6 ;  /* 0x0000000008067229 */ /* 0x004fce0000000006 */
[----:B------:R1:W-:Y:S04]  /*0170*/  STG.E.64 desc[UR6][R2.64], R6 ;  /* 0x0000000602007986 */ /* 0x0003e8000c101b06 */
[----:B------:R-:W2:Y:S02]  /*0180*/  LDG.E.64 R10, desc[UR6][R4.64+-0x30] ;  /* 0xffffd006040a7981 */ /* 0x000ea4000c1e1b00 */
[----:B--2---:R-:W-:-:S07]  /*0190*/  DADD R10, R6, R10 ;  /* 0x00000000060a7229 */ /* 0x004fce000000000a */
[----:B------:R2:W-:Y:S04]  /*01a0*/  STG.E.64 desc[UR6][R2.64], R10 ;  /* 0x0000000a02007986 */ /* 0x0005e8000c101b06 */
[----:B------:R-:W3:Y:S02]  /*01b0*/  LDG.E.64 R12, desc[UR6][R4.64+-0x28] ;  /* 0xffffd806040c7981 */ /* 0x000ee4000c1e1b00 */
[----:B---3--:R-:W-:-:S07]  /*01c0*/  DADD R12, R10, R12 ;  /* 0x000000000a0c7229 */ /* 0x008fce000000000c */
[----:B------:R3:W-:Y:S04]  /*01d0*/  STG.E.64 desc[UR6][R2.64], R12 ;  /* 0x0000000c02007986 */ /* 0x0007e8000c101b06 */
[----:B------:R-:W4:Y:S02]  /*01e0*/  LDG.E.64 R14, desc[UR6][R4.64+-0x20] ;  /* 0xffffe006040e7981 */ /* 0x000f24000c1e1b00 */
[----:B----4-:R-:W-:-:S07]  /*01f0*/  DADD R14, R12, R14 ;  /* 0x000000000c0e7229 */ /* 0x010fce000000000e */
[----:B------:R4:W-:Y:S04]  /*0200*/  STG.E.64 desc[UR6][R2.64], R14 ;  /* 0x0000000e02007986 */ /* 0x0009e8000c101b06 */
[----:B0-----:R-:W2:Y:S02]  /*0210*/  LDG.E.64 R8, desc[UR6][R4.64+-0x18] ;  /* 0xffffe80604087981 */ /* 0x001ea4000c1e1b00 */
[----:B--2---:R-:W-:-:S07]  /*0220*/  DADD R8, R14, R8 ;  /* 0x000000000e087229 */ /* 0x004fce0000000008 */
[----:B------:R0:W-:Y:S04]  /*0230*/  STG.E.64 desc[UR6][R2.64], R8 ;  /* 0x0000000802007986 */ /* 0x0001e8000c101b06 */
[----:B-1----:R-:W2:Y:S02]  /*0240*/  LDG.E.64 R6, desc[UR6][R4.64+-0x10] ;  /* 0xfffff00604067981 */ /* 0x002ea4000c1e1b00 */
[----:B--2---:R-:W-:-:S07]  /*0250*/  DADD R6, R8, R6 ;  /* 0x0000000008067229 */ /* 0x004fce0000000006 */
[----:B------:R1:W-:Y:S04]  /*0260*/  STG.E.64 desc[UR6][R2.64], R6 ;  /* 0x0000000602007986 */ /* 0x0003e8000c101b06 */
[----:B------:R-:W2:Y:S02]  /*0270*/  LDG.E.64 R10, desc[UR6][R4.64+-0x8] ;  /* 0xfffff806040a7981 */ /* 0x000ea4000c1e1b00 */
[----:B--2---:R-:W-:-:S07]  /*0280*/  DADD R10, R6, R10 ;  /* 0x00000000060a7229 */ /* 0x004fce000000000a */
[----:B------:R2:W-:Y:S04]  /*0290*/  STG.E.64 desc[UR6][R2.64], R10 ;  /* 0x0000000a02007986 */ /* 0x0005e8000c101b06 */
[----:B---3--:R-:W3:Y:S02]  /*02a0*/  LDG.E.64 R12, desc[UR6][R4.64] ;  /* 0x00000006040c7981 */ /* 0x008ee4000c1e1b00 */
[----:B---3--:R-:W-:-:S07]  /*02b0*/  DADD R12, R10, R12 ;  /* 0x000000000a0c7229 */ /* 0x008fce000000000c */
[----:B------:R3:W-:Y:S04]  /*02c0*/  STG.E.64 desc[UR6][R2.64], R12 ;  /* 0x0000000c02007986 */ /* 0x0007e8000c101b06 */
[----:B----4-:R-:W4:Y:S02]  /*02d0*/  LDG.E.64 R14, desc[UR6][R4.64+0x8] ;  /* 0x00000806040e7981 */ /* 0x010f24000c1e1b00 */
        /* <DEDUP_REMOVED lines=109> */
[----:B------:R-:W-:Y:S04]  /*09b0*/  STG.E.64 desc[UR6][R2.64], R16 ;  /* 0x0000001002007986 */ /* 0x000fe8000c101b06 */
[----:B-1----:R-:W2:Y:S02]  /*09c0*/  LDG.E.64 R6, desc[UR6][R4.64+0x130] ;  /* 0x0001300604067981 */ /* 0x002ea4000c1e1b00 */
[----:B--2---:R-:W-:-:S07]  /*09d0*/  DADD R18, R16, R6 ;  /* 0x0000000010127229 */ /* 0x004fce0000000006 */
[----:B------:R-:W-:Y:S04]  /*09e0*/  STG.E.64 desc[UR6][R2.64], R18 ;  /* 0x0000001202007986 */ /* 0x000fe8000c101b06 */
[----:B------:R-:W2:Y:S02]  /*09f0*/  LDG.E.64 R6, desc[UR6][R4.64+0x138] ;  /* 0x0001380604067981 */ /* 0x000ea4000c1e1b00 */
[----:B--2---:R-:W-:-:S07]  /*0a00*/  DADD R20, R18, R6 ;  /* 0x0000000012147229 */ /* 0x004fce0000000006 */
[----:B------:R-:W-:Y:S04]  /*0a10*/  STG.E.64 desc[UR6][R2.64], R20 ;  /* 0x0000001402007986 */ /* 0x000fe8000c101b06 */
[----:B------:R-:W2:Y:S02]  /*0a20*/  LDG.E.64 R6, desc[UR6][R4.64+0x140] ;  /* 0x0001400604067981 */ /* 0x000ea4000c1e1b00 */
[----:B--2---:R-:W-:-:S07]  /*0a30*/  DADD R6, R6, R20 ;  /* 0x0000000006067229 */ /* 0x004fce0000000014 */
[----:B------:R0:W-:Y:S04]  /*0a40*/  STG.E.64 desc[UR6][R2.64], R6 ;  /* 0x0000000602007986 */ /* 0x0001e8000c101b06 */
[----:B------:R-:W2:Y:S02]  /*0a50*/  LDG.E.64 R8, desc[UR6][R4.64+0x148] ;  /* 0x0001480604087981 */ /* 0x000ea4000c1e1b00 */
        /* <DEDUP_REMOVED lines=38> */
[----:B----4-:R-:W3:Y:S02]  /*0cc0*/  LDG.E.64 R14, desc[UR6][R4.64+0x1b0] ;  /* 0x0001b006040e7981 */ /* 0x010ee4000c1e1b00 */
[----:B---3--:R-:W-:-:S07]  /*0cd0*/  DADD R14, R12, R14 ;  /* 0x000000000c0e7229 */ /* 0x008fce000000000e */
[----:B------:R2:W-:Y:S04]  /*0ce0*/  STG.E.64 desc[UR6][R2.64], R14 ;  /* 0x0000000e02007986 */ /* 0x0005e8000c101b06 */
[----:B0-----:R-:W3:Y:S01]  /*0cf0*/  LDG.E.64 R6, desc[UR6][R4.64+0x1b8] ;  /* 0x0001b80604067981 */ /* 0x001ee2000c1e1b00 */
[----:B------:R-:W-:Y:S01]  /*0d00*/  UIADD3 UR4, UPT, UPT, UR4, 0x40, URZ ;  /* 0x0000004004047890 */ /* 0x000fe2000fffe0ff */
[----:B------:R-:W-:-:S03]  /*0d10*/  IADD3 R0, P0, PT, R4, 0x200, RZ ;  /* 0x0000020004007810 */ /* 0x000fc60007f1e0ff */
[----:B------:R-:W-:Y:S01]  /*0d20*/  UISETP.NE.AND UP0, UPT, UR4, 0x400, UPT ;  /* 0x000004000400788c */ /* 0x000fe2000bf05270 */
[----:B-1----:R-:W-:Y:S01]  /*0d30*/  IADD3.X R9, PT, PT, RZ, R5, RZ, P0, !PT ;  /* 0x00000005ff097210 */ /* 0x002fe200007fe4ff */
[----:B---3--:R-:W-:-:S07]  /*0d40*/  DADD R6, R14, R6 ;  /* 0x000000000e067229 */ /* 0x008fce0000000006 */
[----:B------:R2:W-:Y:S01]  /*0d50*/  STG.E.64 desc[UR6][R2.64], R6 ;  /* 0x0000000602007986 */ /* 0x0005e2000c101b06 */
[----:B------:R-:W-:Y:S05]  /*0d60*/  BRA.U UP0, `(.L_x_2) ;  /* 0xfffffff100e47547 */ /* 0x000fea000b83ffff */
[----:B------:R-:W-:Y:S05]  /*0d70*/  EXIT ;  /* 0x000000000000794d */ /* 0x000fea0003800000 */
.L_x_3:
        /* <DEDUP_REMOVED lines=16> */
.L_x_5:


//--------------------- .nv.shared.reserved.0     --------------------------
	.section	.nv.shared.reserved.0,"aw",@nobits
	.weak		__nv_reservedSMEM_offset_0_alias
	.size		__nv_reservedSMEM_offset_0_alias, 0, 64
	.other		__nv_reservedSMEM_offset_0_alias,@"STO_CUDA_RESERVED_SHARED STV_DEFAULT"
__nv_reservedSMEM_offset_0_alias:
	.zero		0
	.zero		64


//--------------------- .nv.constant0._Z21gen_matrix_from_linesPdS_ --------------------------
	.section	.nv.constant0._Z21gen_matrix_from_linesPdS_,"a",@progbits
	.sectionflags	@""
	.align	4
.nv.constant0._Z21gen_matrix_from_linesPdS_:
	.zero		912


//--------------------- .nv.constant0._Z16sum_matrix_linesPdS_ --------------------------
	.section	.nv.constant0._Z16sum_matrix_linesPdS_,"a",@progbits
	.sectionflags	@""
	.align	4
.nv.constant0._Z16sum_matrix_linesPdS_:
	.zero		912


//--------------------- SYMBOLS --------------------------

	.type		.nv.reservedSmem.offset0,@object
	.size		.nv.reservedSmem.offset0,0x4
